	.headerflags	@"EF_CUDA_TEXMODE_UNIFIED EF_CUDA_64BIT_ADDRESS EF_CUDA_ACCELERATORS EF_CUDA_SM90 EF_CUDA_VIRTUAL_SM(EF_CUDA_SM90)"
	.elftype	@"ET_EXEC"


//--------------------- .nv.info                  --------------------------
	.section	.nv.info,"",@"SHT_CUDA_INFO"
	.align	4


	//----- nvinfo : EIATTR_REGCOUNT
	.align		4
        /*0000*/ 	.byte	0x04, 0x2f
        /*0002*/ 	.short	(.L_3 - .L_2)
	.align		4
.L_2:
        /*0004*/ 	.word	index@(triton_poi_fused__native_batch_norm_legit_no_training_convolution_leaky_relu_8)
        /*0008*/ 	.word	0x00000016


	//----- nvinfo : EIATTR_MIN_STACK_SIZE
	.align		4
.L_3:
        /*000c*/ 	.byte	0x04, 0x12
        /*000e*/ 	.short	(.L_5 - .L_4)
	.align		4
.L_4:
        /*0010*/ 	.word	index@(triton_poi_fused__native_batch_norm_legit_no_training_convolution_leaky_relu_8)
        /*0014*/ 	.word	0x00000000


	//----- nvinfo : EIATTR_FRAME_SIZE
	.align		4
.L_5:
        /*0018*/ 	.byte	0x04, 0x11
        /*001a*/ 	.short	(.L_7 - .L_6)
	.align		4
.L_6:
        /*001c*/ 	.word	index@(triton_poi_fused__native_batch_norm_legit_no_training_convolution_leaky_relu_8)
        /*0020*/ 	.word	0x00000000


	//----- nvinfo : EIATTR_MIN_STACK_SIZE
	.align		4
.L_7:
        /*0024*/ 	.byte	0x04, 0x12
        /*0026*/ 	.short	(.L_9 - .L_8)
	.align		4
.L_8:
        /*0028*/ 	.word	index@(triton_poi_fused__native_batch_norm_legit_no_training_convolution_leaky_relu_8)
        /*002c*/ 	.word	0x00000000
.L_9:


//--------------------- .nv.info.triton_poi_fused__native_batch_norm_legit_no_training_convolution_leaky_relu_8 --------------------------
	.section	.nv.info.triton_poi_fused__native_batch_norm_legit_no_training_convolution_leaky_relu_8,"",@"SHT_CUDA_INFO"
	.sectionflags	@""
	.align	4


	//----- nvinfo : EIATTR_CUDA_API_VERSION
	.align		4
        /*0000*/ 	.byte	0x04, 0x37
        /*0002*/ 	.short	(.L_11 - .L_10)
.L_10:
        /*0004*/ 	.word	0x0000007c


	//----- nvinfo : EIATTR_KPARAM_INFO
	.align		4
.L_11:
        /*0008*/ 	.byte	0x04, 0x17
        /*000a*/ 	.short	(.L_13 - .L_12)
.L_12:
        /*000c*/ 	.word	0x00000000
        /*0010*/ 	.short	0x0007
        /*0012*/ 	.short	0x0038
        /*0014*/ 	.byte	0x00, 0xf0, 0x11, 0x00


	//----- nvinfo : EIATTR_KPARAM_INFO
	.align		4
.L_13:
        /*0018*/ 	.byte	0x04, 0x17
        /*001a*/ 	.short	(.L_15 - .L_14)
.L_14:
        /*001c*/ 	.word	0x00000000
        /*0020*/ 	.short	0x0006
        /*0022*/ 	.short	0x0030
        /*0024*/ 	.byte	0x00, 0xf4, 0x21, 0x00


	//----- nvinfo : EIATTR_KPARAM_INFO
	.align		4
.L_15:
        /*0028*/ 	.byte	0x04, 0x17
        /*002a*/ 	.short	(.L_17 - .L_16)
.L_16:
        /*002c*/ 	.word	0x00000000
        /*0030*/ 	.short	0x0005
        /*0032*/ 	.short	0x0028
        /*0034*/ 	.byte	0x00, 0xf4, 0x21, 0x00


	//----- nvinfo : EIATTR_KPARAM_INFO
	.align		4
.L_17:
        /*0038*/ 	.byte	0x04, 0x17
        /*003a*/ 	.short	(.L_19 - .L_18)
.L_18:
        /*003c*/ 	.word	0x00000000
        /*0040*/ 	.short	0x0004
        /*0042*/ 	.short	0x0020
        /*0044*/ 	.byte	0x00, 0xf4, 0x21, 0x00


	//----- nvinfo : EIATTR_KPARAM_INFO
	.align		4
.L_19:
        /*0048*/ 	.byte	0x04, 0x17
        /*004a*/ 	.short	(.L_21 - .L_20)
.L_20:
        /*004c*/ 	.word	0x00000000
        /*0050*/ 	.short	0x0003
        /*0052*/ 	.short	0x0018
        /*0054*/ 	.byte	0x00, 0xf4, 0x21, 0x00


	//----- nvinfo : EIATTR_KPARAM_INFO
	.align		4
.L_21:
        /*0058*/ 	.byte	0x04, 0x17
        /*005a*/ 	.short	(.L_23 - .L_22)
.L_22:
        /*005c*/ 	.word	0x00000000
        /*0060*/ 	.short	0x0002
        /*0062*/ 	.short	0x0010
        /*0064*/ 	.byte	0x00, 0xf4, 0x21, 0x00


	//----- nvinfo : EIATTR_KPARAM_INFO
	.align		4
.L_23:
        /*0068*/ 	.byte	0x04, 0x17
        /*006a*/ 	.short	(.L_25 - .L_24)
.L_24:
        /*006c*/ 	.word	0x00000000
        /*0070*/ 	.short	0x0001
        /*0072*/ 	.short	0x0008
        /*0074*/ 	.byte	0x00, 0xf4, 0x21, 0x00


	//----- nvinfo : EIATTR_KPARAM_INFO
	.align		4
.L_25:
        /*0078*/ 	.byte	0x04, 0x17
        /*007a*/ 	.short	(.L_27 - .L_26)
.L_26:
        /*007c*/ 	.word	0x00000000
        /*0080*/ 	.short	0x0000
        /*0082*/ 	.short	0x0000
        /*0084*/ 	.byte	0x00, 0xf4, 0x21, 0x00


	//----- nvinfo : EIATTR_SPARSE_MMA_MASK
	.align		4
.L_27:
        /*0088*/ 	.byte	0x03, 0x50
        /*008a*/ 	.short	0x0000


	//----- nvinfo : EIATTR_MAXREG_COUNT
	.align		4
        /*008c*/ 	.byte	0x03, 0x1b
        /*008e*/ 	.short	0x00ff


	//----- nvinfo : EIATTR_EXIT_INSTR_OFFSETS
	.align		4
        /*0090*/ 	.byte	0x04, 0x1c
        /*0092*/ 	.short	(.L_29 - .L_28)


	//   ....[0]....
.L_28:
        /*0094*/ 	.word	0x00000430


	//----- nvinfo : EIATTR_REQNTID
	.align		4
.L_29:
        /*0098*/ 	.byte	0x04, 0x10
        /*009a*/ 	.short	(.L_31 - .L_30)
.L_30:
        /*009c*/ 	.word	0x00000100
        /*00a0*/ 	.word	0x00000001
        /*00a4*/ 	.word	0x00000001


	//----- nvinfo : EIATTR_CBANK_PARAM_SIZE
	.align		4
.L_31:
        /*00a8*/ 	.byte	0x03, 0x19
        /*00aa*/ 	.short	0x003c


	//----- nvinfo : EIATTR_PARAM_CBANK
	.align		4
        /*00ac*/ 	.byte	0x04, 0x0a
        /*00ae*/ 	.short	(.L_33 - .L_32)
	.align		4
.L_32:
        /*00b0*/ 	.word	index@(.nv.constant0.triton_poi_fused__native_batch_norm_legit_no_training_convolution_leaky_relu_8)
        /*00b4*/ 	.short	0x0210
        /*00b6*/ 	.short	0x003c


	//----- nvinfo : EIATTR_SW_WAR
	.align		4
.L_33:
        /*00b8*/ 	.byte	0x04, 0x36
        /*00ba*/ 	.short	(.L_35 - .L_34)
.L_34:
        /*00bc*/ 	.word	0x00000008
.L_35:


//--------------------- .nv.callgraph             --------------------------
	.section	.nv.callgraph,"",@"SHT_CUDA_CALLGRAPH"
	.align	4
	.sectionentsize	8
	.align		4
        /*0000*/ 	.word	0x00000000
	.align		4
        /*0004*/ 	.word	0xffffffff
	.align		4
        /*0008*/ 	.word	0x00000000
	.align		4
        /*000c*/ 	.word	0xfffffffe
	.align		4
        /*0010*/ 	.word	0x00000000
	.align		4
        /*0014*/ 	.word	0xfffffffd
	.align		4
        /*0018*/ 	.word	0x00000000
	.align		4
        /*001c*/ 	.word	0xfffffffc


//--------------------- .nv.constant4             --------------------------
	.section	.nv.constant4,"a",@progbits
	.align	8
	.align		8
.nv.constant4:
        /*0000*/ 	.dword	_$_str
	.align		8
        /*0008*/ 	.dword	_$_str_$_2


//--------------------- .text.triton_poi_fused__native_batch_norm_legit_no_training_convolution_leaky_relu_8 --------------------------
	.section	.text.triton_poi_fused__native_batch_norm_legit_no_training_convolution_leaky_relu_8,"ax",@progbits
	.align	128
        .global         triton_poi_fused__native_batch_norm_legit_no_training_convolution_leaky_relu_8
        .type           triton_poi_fused__native_batch_norm_legit_no_training_convolution_leaky_relu_8,@function
        .size           triton_poi_fused__native_batch_norm_legit_no_training_convolution_leaky_relu_8,(.L_x_1 - triton_poi_fused__native_batch_norm_legit_no_training_convolution_leaky_relu_8)
        .other          triton_poi_fused__native_batch_norm_legit_no_training_convolution_leaky_relu_8,@"STO_CUDA_ENTRY STV_DEFAULT"
triton_poi_fused__native_batch_norm_legit_no_training_convolution_leaky_relu_8:
.text.triton_poi_fused__native_batch_norm_legit_no_training_convolution_leaky_relu_8:
[----:B------:R-:W-:Y:S01]  /*0000*/  LDC R1, c[0x0][0x28] ;  /* 0x00000a00ff017b82 */ /* 0x000fe20000000800 */
[----:B------:R-:W1:Y:S07]  /*0010*/  S2R R0, SR_TID.X ;  /* 0x0000000000007919 */ /* 0x000e6e0000002100 */
[----:B------:R-:W2:Y:S01]  /*0020*/  LDC.64 R4, c[0x0][0x230] ;  /* 0x00008c00ff047b82 */ /* 0x000ea20000000a00 */
[----:B------:R-:W-:Y:S01]  /*0030*/  ULDC.64 UR4, c[0x0][0x208] ;  /* 0x0000820000047ab9 */ /* 0x000fe20000000a00 */
[----:B------:R-:W3:Y:S06]  /*0040*/  S2R R7, SR_CTAID.X ;  /* 0x0000000000077919 */ /* 0x000eec0000002500 */
[----:B------:R-:W4:Y:S08]  /*0050*/  LDC.64 R12, c[0x0][0x220] ;  /* 0x00008800ff0c7b82 */ /* 0x000f300000000a00 */
[----:B------:R-:W5:Y:S08]  /*0060*/  LDC.64 R14, c[0x0][0x228] ;  /* 0x00008a00ff0e7b82 */ /* 0x000f700000000a00 */
[----:B------:R-:W5:Y:S01]  /*0070*/  LDC.64 R10, c[0x0][0x240] ;  /* 0x00009000ff0a7b82 */ /* 0x000f620000000a00 */
[----:B-1----:R-:W-:-:S07]  /*0080*/  SHF.L.U32 R0, R0, 0x1, RZ ;  /* 0x0000000100007819 */ /* 0x002fce00000006ff */
[----:B------:R-:W1:Y:S01]  /*0090*/  LDC.64 R16, c[0x0][0x238] ;  /* 0x00008e00ff107b82 */ /* 0x000e620000000a00 */
[----:B---3--:R-:W-:Y:S02]  /*00a0*/  SHF.R.S32.HI R3, RZ, 0x16, R7 ;  /* 0x00000016ff037819 */ /* 0x008fe40000011407 */
[----:B------:R-:W-:Y:S02]  /*00b0*/  LOP3.LUT R0, R0, 0x1fe, RZ, 0xc0, !PT ;  /* 0x000001fe00007812 */ /* 0x000fe400078ec0ff */
[----:B------:R-:W-:Y:S02]  /*00c0*/  SGXT R3, R3, 0x1 ;  /* 0x000000010303781a */ /* 0x000fe40000000200 */
[----:B------:R-:W-:-:S04]  /*00d0*/  LEA R0, R7, R0, 0x9 ;  /* 0x0000000007007211 */ /* 0x000fc800078e48ff */
[----:B------:R-:W-:-:S04]  /*00e0*/  LEA.HI R3, R3, R0, RZ, 0x4 ;  /* 0x0000000003037211 */ /* 0x000fc800078f20ff */
[----:B------:R-:W-:-:S04]  /*00f0*/  LOP3.LUT R3, R3, 0xfffffff0, RZ, 0xc0, !PT ;  /* 0xfffffff003037812 */ /* 0x000fc800078ec0ff */
[----:B------:R-:W-:Y:S02]  /*0100*/  IADD3 R8, R0, -R3, RZ ;  /* 0x8000000300087210 */ /* 0x000fe40007ffe0ff */
[----:B------:R-:W3:Y:S03]  /*0110*/  LDC.64 R2, c[0x0][0x210] ;  /* 0x00008400ff027b82 */ /* 0x000ee60000000a00 */
[----:B--2---:R-:W-:-:S06]  /*0120*/  IMAD.WIDE R4, R8, 0x4, R4 ;  /* 0x0000000408047825 */ /* 0x004fcc00078e0204 */
[----:B------:R-:W2:Y:S01]  /*0130*/  LDG.E.EL.64 R4, desc[UR4][R4.64] ;  /* 0x0000000404047981 */ /* 0x000ea2000c2e1b00 */
[----:B----4-:R-:W-:-:S04]  /*0140*/  IMAD.WIDE R12, R8, 0x4, R12 ;  /* 0x00000004080c7825 */ /* 0x010fc800078e020c */
[C---:B-----5:R-:W-:Y:S02]  /*0150*/  IMAD.WIDE R14, R8.reuse, 0x4, R14 ;  /* 0x00000004080e7825 */ /* 0x060fe400078e020e */
[----:B------:R-:W4:Y:S02]  /*0160*/  LDG.E.EL.64 R12, desc[UR4][R12.64] ;  /* 0x000000040c0c7981 */ /* 0x000f24000c2e1b00 */
[----:B0-----:R-:W-:Y:S02]  /*0170*/  IMAD.WIDE R10, R8, 0x4, R10 ;  /* 0x00000004080a7825 */ /* 0x001fe400078e020a */
[----:B------:R-:W5:Y:S02]  /*0180*/  LDG.E.EL.64 R14, desc[UR4][R14.64] ;  /* 0x000000040e0e7981 */ /* 0x000f64000c2e1b00 */
[----:B---3--:R-:W-:Y:S02]  /*0190*/  IMAD.WIDE R2, R0, 0x4, R2 ;  /* 0x0000000400027825 */ /* 0x008fe400078e0202 */
[----:B------:R-:W3:Y:S04]  /*01a0*/  LDG.E.EL.64 R10, desc[UR4][R10.64] ;  /* 0x000000040a0a7981 */ /* 0x000ee8000c2e1b00 */
[----:B------:R-:W4:Y:S01]  /*01b0*/  LDG.E.64 R6, desc[UR4][R2.64] ;  /* 0x0000000402067981 */ /* 0x000f22000c1e1b00 */
[----:B-1----:R-:W-:-:S05]  /*01c0*/  IMAD.WIDE R16, R8, 0x4, R16 ;  /* 0x0000000408107825 */ /* 0x002fca00078e0210 */
[----:B------:R-:W3:Y:S01]  /*01d0*/  LDG.E.EL.64 R8, desc[UR4][R16.64] ;  /* 0x0000000410087981 */ /* 0x000ee2000c2e1b00 */
[----:B--2---:R-:W-:Y:S01]  /*01e0*/  FADD R4, R4, 0.0010000000474974513054 ;  /* 0x3a83126f04047421 */ /* 0x004fe20000000000 */
[----:B------:R-:W-:-:S03]  /*01f0*/  FADD R5, R5, 0.0010000000474974513054 ;  /* 0x3a83126f05057421 */ /* 0x000fc60000000000 */
[----:B------:R-:W0:Y:S08]  /*0200*/  MUFU.SQRT R18, R4 ;  /* 0x0000000400127308 */ /* 0x000e300000002000 */
[----:B------:R-:W1:Y:S01]  /*0210*/  MUFU.SQRT R19, R5 ;  /* 0x0000000500137308 */ /* 0x000e620000002000 */
[C---:B0-----:R-:W-:Y:S02]  /*0220*/  FSETP.GT.AND P0, PT, R18.reuse, 8.50705917302346158658e+37, PT ;  /* 0x7e8000001200780b */ /* 0x041fe40003f04000 */
[----:B------:R-:W-:-:S02]  /*0230*/  FSETP.GEU.AND P2, PT, R18, 1.175494350822287508e-38, PT ;  /* 0x008000001200780b */ /* 0x000fc40003f4e000 */
[C---:B-1----:R-:W-:Y:S02]  /*0240*/  FSETP.GT.AND P1, PT, R19.reuse, 8.50705917302346158658e+37, PT ;  /* 0x7e8000001300780b */ /* 0x042fe40003f24000 */
[----:B------:R-:W-:-:S07]  /*0250*/  FSETP.GEU.AND P3, PT, R19, 1.175494350822287508e-38, PT ;  /* 0x008000001300780b */ /* 0x000fce0003f6e000 */
[----:B------:R-:W-:Y:S01]  /*0260*/  @P0 FMUL R18, R18, 0.25 ;  /* 0x3e80000012120820 */ /* 0x000fe20000400000 */
[----:B------:R-:W-:-:S03]  /*0270*/  HFMA2.MMA R4, -RZ, RZ, 1.625, 0 ;  /* 0x3e800000ff047435 */ /* 0x000fc600000001ff */
[----:B------:R-:W-:Y:S01]  /*0280*/  @!P2 FMUL R18, R18, 16777216 ;  /* 0x4b8000001212a820 */ /* 0x000fe20000400000 */
[----:B------:R-:W-:-:S04]  /*0290*/  @P1 FMUL R19, R19, 0.25 ;  /* 0x3e80000013131820 */ /* 0x000fc80000400000 */
[----:B------:R-:W-:Y:S01]  /*02a0*/  @!P3 FMUL R19, R19, 16777216 ;  /* 0x4b8000001313b820 */ /* 0x000fe20000400000 */
[----:B------:R-:W0:Y:S01]  /*02b0*/  MUFU.RCP R18, R18 ;  /* 0x0000001200127308 */ /* 0x000e220000001000 */
[----:B------:R-:W-:-:S07]  /*02c0*/  FSEL R5, R4, 1, P0 ;  /* 0x3f80000004057808 */ /* 0x000fce0000000000 */
[----:B------:R-:W1:Y:S01]  /*02d0*/  MUFU.RCP R19, R19 ;  /* 0x0000001300137308 */ /* 0x000e620000001000 */
[----:B------:R-:W-:Y:S01]  /*02e0*/  FSEL R4, R4, 1, P1 ;  /* 0x3f80000004047808 */ /* 0x000fe20000800000 */
[----:B------:R-:W-:Y:S01]  /*02f0*/  @!P2 FMUL R5, R5, 16777216 ;  /* 0x4b8000000505a820 */ /* 0x000fe20000400000 */
[----:B----4-:R-:W-:Y:S01]  /*0300*/  FADD R6, R6, R12 ;  /* 0x0000000c06067221 */ /* 0x010fe20000000000 */
[----:B------:R-:W-:Y:S02]  /*0310*/  FADD R7, R7, R13 ;  /* 0x0000000d07077221 */ /* 0x000fe40000000000 */
[----:B------:R-:W-:Y:S01]  /*0320*/  @!P3 FMUL R4, R4, 16777216 ;  /* 0x4b8000000404b820 */ /* 0x000fe20000400000 */
[----:B0-----:R-:W-:Y:S01]  /*0330*/  FMUL R13, R18, R5 ;  /* 0x00000005120d7220 */ /* 0x001fe20000400000 */
[----:B-----5:R-:W-:Y:S01]  /*0340*/  FADD R14, -R14, R6 ;  /* 0x000000060e0e7221 */ /* 0x020fe20000000100 */
[----:B------:R-:W-:Y:S01]  /*0350*/  FADD R15, -R15, R7 ;  /* 0x000000070f0f7221 */ /* 0x000fe20000000100 */
[----:B-1----:R-:W-:-:S02]  /*0360*/  FMUL R12, R19, R4 ;  /* 0x00000004130c7220 */ /* 0x002fc40000400000 */
[----:B------:R-:W0:Y:S01]  /*0370*/  LDC.64 R4, c[0x0][0x218] ;  /* 0x00008600ff047b82 */ /* 0x000e220000000a00 */
[----:B------:R-:W-:Y:S01]  /*0380*/  FMUL R13, R14, R13 ;  /* 0x0000000d0e0d7220 */ /* 0x000fe20000400000 */
[----:B------:R-:W-:-:S03]  /*0390*/  FMUL R12, R15, R12 ;  /* 0x0000000c0f0c7220 */ /* 0x000fc60000400000 */
[----:B---3--:R-:W-:Y:S01]  /*03a0*/  FFMA R8, R8, R13, R10 ;  /* 0x0000000d08087223 */ /* 0x008fe2000000000a */
[----:B------:R-:W-:-:S04]  /*03b0*/  FFMA R9, R9, R12, R11 ;  /* 0x0000000c09097223 */ /* 0x000fc8000000000b */
[C---:B------:R-:W-:Y:S02]  /*03c0*/  FSETP.GT.AND P0, PT, R8.reuse, RZ, PT ;  /* 0x000000ff0800720b */ /* 0x040fe40003f04000 */
[----:B------:R-:W-:Y:S01]  /*03d0*/  FSETP.GT.AND P1, PT, R9, RZ, PT ;  /* 0x000000ff0900720b */ /* 0x000fe20003f24000 */
[----:B------:R-:W-:Y:S10]  /*03e0*/  STG.E.64 desc[UR4][R2.64], R6 ;  /* 0x0000000602007986 */ /* 0x000ff4000c101b04 */
[----:B------:R-:W-:Y:S01]  /*03f0*/  @!P0 FMUL R8, R8, 0.10000000149011611938 ;  /* 0x3dcccccd08088820 */ /* 0x000fe20000400000 */
[----:B0-----:R-:W-:-:S04]  /*0400*/  IMAD.WIDE R4, R0, 0x4, R4 ;  /* 0x0000000400047825 */ /* 0x001fc800078e0204 */
[----:B------:R-:W-:-:S05]  /*0410*/  @!P1 FMUL R9, R9, 0.10000000149011611938 ;  /* 0x3dcccccd09099820 */ /* 0x000fca0000400000 */
[----:B------:R-:W-:Y:S01]  /*0420*/  STG.E.64 desc[UR4][R4.64], R8 ;  /* 0x0000000804007986 */ /* 0x000fe2000c101b04 */
[----:B------:R-:W-:Y:S05]  /*0430*/  EXIT ;  /* 0x000000000000794d */ /* 0x000fea0003800000 */
.L_x_0:
[----:B------:R-:W-:-:S00]  /*0440*/  BRA `(.L_x_0) ;  /* 0xfffffffc00fc7947 */ /* 0x000fc0000383ffff */
[----:B------:R-:W-:-:S00]  /*0450*/  NOP ;  /* 0x0000000000007918 */ /* 0x000fc00000000000 */
        /* <DEDUP_REMOVED lines=10> */
.L_x_1:


//--------------------- .nv.global.init           --------------------------
	.section	.nv.global.init,"aw",@progbits
.nv.global.init:
	.type		_$_str,@object
	.size		_$_str,(_$_str_$_2 - _$_str)
_$_str:
        /*0000*/ 	.byte	0x5f, 0x5f, 0x43, 0x55, 0x44, 0x41, 0x5f, 0x46, 0x54, 0x5a, 0x00
	.type		_$_str_$_2,@object
	.size		_$_str_$_2,(.L_1 - _$_str_$_2)
_$_str_$_2:
        /*000b*/ 	.byte	0x5f, 0x5f, 0x43, 0x55, 0x44, 0x41, 0x5f, 0x50, 0x52, 0x45, 0x43, 0x5f, 0x53, 0x51, 0x52, 0x54
        /*001b*/ 	.byte	0x00
.L_1:


//--------------------- .nv.constant0.triton_poi_fused__native_batch_norm_legit_no_training_convolution_leaky_relu_8 --------------------------
	.section	.nv.constant0.triton_poi_fused__native_batch_norm_legit_no_training_convolution_leaky_relu_8,"a",@progbits
	.sectionflags	@""
	.align	4
.nv.constant0.triton_poi_fused__native_batch_norm_legit_no_training_convolution_leaky_relu_8:
	.zero		588
